//
// Generated by NVIDIA NVVM Compiler
//
// Compiler Build ID: CL-36424714
// Cuda compilation tools, release 13.0, V13.0.88
// Based on NVVM 20.0.0
//

.version 9.0
.target sm_100
.address_size 64

	// .globl	_Z8add_iterPiS_

.visible .entry _Z8add_iterPiS_(
	.param .u64 .ptr .align 1 _Z8add_iterPiS__param_0,
	.param .u64 .ptr .align 1 _Z8add_iterPiS__param_1
)
{
	.reg .pred 	%p<2>;
	.reg .b32 	%r<7>;
	.reg .b64 	%rd<3>;

	ld.param.u64 	%rd1, [_Z8add_iterPiS__param_1];
	mov.u32 	%r2, %ntid.x;
	mov.u32 	%r3, %ctaid.x;
	mov.u32 	%r4, %tid.x;
	mad.lo.s32 	%r1, %r2, %r3, %r4;
	setp.gt.s32 	%p1, %r1, 1023;
	@%p1 bra 	$L__BB0_2;
	cvta.to.global.u64 	%rd2, %rd1;
	add.s32 	%r5, %r1, 1;
	atom.global.add.u32 	%r6, [%rd2], %r5;
$L__BB0_2:
	ret;

}
	// .globl	_Z10add_directPiS_
.visible .entry _Z10add_directPiS_(
	.param .u64 .ptr .align 1 _Z10add_directPiS__param_0,
	.param .u64 .ptr .align 1 _Z10add_directPiS__param_1
)
{


	ret;

}


// ===== COMPILED SASS (sm_100) =====

	.target	sm_100

	.elftype	@"ET_EXEC"


//--------------------- .note.nv.tkinfo           --------------------------
	.section	.note.nv.tkinfo,"",@"SHT_NOTE"
	.sectionflags	@"SHF_NOTE_NV_TKINFO"
	.tkinfo
        /*0018*/ 	.word	0x00000002
        /*0030*/ 	.string	""
        /*0030*/ 	.string	"ptxas"
        /*0030*/ 	.string	"Cuda compilation tools, release 13.0, V13.0.88"
        /*0030*/ 	.string	"Build cuda_13.0.r13.0/compiler.36424714_0"
        /*0030*/ 	.string	"-arch sm_100 -m 64 "



//--------------------- .note.nv.cuinfo           --------------------------
	.section	.note.nv.cuinfo,"",@"SHT_NOTE"
	.sectionflags	@"SHF_NOTE_NV_CUINFO"
        /*0018*/ 	.short	0x0002
        /*001a*/ 	.short	0x0064
        /*001c*/ 	.short	0x0082
	.zero		2


//--------------------- .nv.info                  --------------------------
	.section	.nv.info,"",@"SHT_CUDA_INFO"
	.align	4


	//----- nvinfo : EIATTR_REGCOUNT
	.align		4
        /*0000*/ 	.byte	0x04, 0x2f
        /*0002*/ 	.short	(.L_1 - .L_0)
	.align		4
.L_0:
        /*0004*/ 	.word	index@(_Z8add_iterPiS_)
        /*0008*/ 	.word	0x00000008


	//----- nvinfo : EIATTR_FRAME_SIZE
	.align		4
.L_1:
        /*000c*/ 	.byte	0x04, 0x11
        /*000e*/ 	.short	(.L_3 - .L_2)
	.align		4
.L_2:
        /*0010*/ 	.word	index@(_Z8add_iterPiS_)
        /*0014*/ 	.word	0x00000000


	//----- nvinfo : EIATTR_REGCOUNT
	.align		4
.L_3:
        /*0018*/ 	.byte	0x04, 0x2f
        /*001a*/ 	.short	(.L_5 - .L_4)
	.align		4
.L_4:
        /*001c*/ 	.word	index@(_Z10add_directPiS_)
        /*0020*/ 	.word	0x00000004


	//----- nvinfo : EIATTR_FRAME_SIZE
	.align		4
.L_5:
        /*0024*/ 	.byte	0x04, 0x11
        /*0026*/ 	.short	(.L_7 - .L_6)
	.align		4
.L_6:
        /*0028*/ 	.word	index@(_Z10add_directPiS_)
        /*002c*/ 	.word	0x00000000


	//----- nvinfo : EIATTR_MIN_STACK_SIZE
	.align		4
.L_7:
        /*0030*/ 	.byte	0x04, 0x12
        /*0032*/ 	.short	(.L_9 - .L_8)
	.align		4
.L_8:
        /*0034*/ 	.word	index@(_Z10add_directPiS_)
        /*0038*/ 	.word	0x00000000


	//----- nvinfo : EIATTR_MIN_STACK_SIZE
	.align		4
.L_9:
        /*003c*/ 	.byte	0x04, 0x12
        /*003e*/ 	.short	(.L_11 - .L_10)
	.align		4
.L_10:
        /*0040*/ 	.word	index@(_Z8add_iterPiS_)
        /*0044*/ 	.word	0x00000000
.L_11:


//--------------------- .nv.compat                --------------------------
	.section	.nv.compat,"",@"SHT_CUDA_COMPAT_INFO"
	.align	4
        /*0000*/ 	.byte	0x02, 0x09, 0x00, 0x00, 0x02, 0x02, 0x01, 0x00, 0x02, 0x05, 0x05, 0x00, 0x03, 0x07, 0x01, 0x01
        /*0010*/ 	.byte	0x02, 0x03, 0x00, 0x00, 0x02, 0x06, 0x01, 0x00, 0x04, 0x0b, 0x08, 0x00, 0x09, 0x00, 0x00, 0x00
        /*0020*/ 	.byte	0x00, 0x00, 0x00, 0x00


//--------------------- .nv.info._Z10add_directPiS_ --------------------------
	.section	.nv.info._Z10add_directPiS_,"",@"SHT_CUDA_INFO"
	.sectionflags	@""
	.align	4


	//----- nvinfo : EIATTR_CUDA_API_VERSION
	.align		4
        /*0000*/ 	.byte	0x04, 0x37
        /*0002*/ 	.short	(.L_13 - .L_12)
.L_12:
        /*0004*/ 	.word	0x00000082


	//----- nvinfo : EIATTR_KPARAM_INFO
	.align		4
.L_13:
        /*0008*/ 	.byte	0x04, 0x17
        /*000a*/ 	.short	(.L_15 - .L_14)
.L_14:
        /*000c*/ 	.word	0x00000000
        /*0010*/ 	.short	0x0001
        /*0012*/ 	.short	0x0008
        /*0014*/ 	.byte	0x00, 0xf5, 0x21, 0x00


	//----- nvinfo : EIATTR_KPARAM_INFO
	.align		4
.L_15:
        /*0018*/ 	.byte	0x04, 0x17
        /*001a*/ 	.short	(.L_17 - .L_16)
.L_16:
        /*001c*/ 	.word	0x00000000
        /*0020*/ 	.short	0x0000
        /*0022*/ 	.short	0x0000
        /*0024*/ 	.byte	0x00, 0xf5, 0x21, 0x00


	//----- nvinfo : EIATTR_SPARSE_MMA_MASK
	.align		4
.L_17:
        /*0028*/ 	.byte	0x03, 0x50
        /*002a*/ 	.short	0x0000


	//----- nvinfo : EIATTR_MAXREG_COUNT
	.align		4
        /*002c*/ 	.byte	0x03, 0x1b
        /*002e*/ 	.short	0x00ff


	//----- nvinfo : EIATTR_MERCURY_ISA_VERSION
	.align		4
        /*0030*/ 	.byte	0x03, 0x5f
        /*0032*/ 	.short	0x0101


	//----- nvinfo : EIATTR_VRC_CTA_INIT_COUNT
	.align		4
        /*0034*/ 	.byte	0x02, 0x4a
	.zero		1
	.zero		1


	//----- nvinfo : EIATTR_EXIT_INSTR_OFFSETS
	.align		4
        /*0038*/ 	.byte	0x04, 0x1c
        /*003a*/ 	.short	(.L_19 - .L_18)


	//   ....[0]....
.L_18:
        /*003c*/ 	.word	0x00000010


	//----- nvinfo : EIATTR_CBANK_PARAM_SIZE
	.align		4
.L_19:
        /*0040*/ 	.byte	0x03, 0x19
        /*0042*/ 	.short	0x0010


	//----- nvinfo : EIATTR_PARAM_CBANK
	.align		4
        /*0044*/ 	.byte	0x04, 0x0a
        /*0046*/ 	.short	(.L_21 - .L_20)
	.align		4
.L_20:
        /*0048*/ 	.word	index@(.nv.constant0._Z10add_directPiS_)
        /*004c*/ 	.short	0x0380
        /*004e*/ 	.short	0x0010


	//----- nvinfo : EIATTR_SW_WAR
	.align		4
.L_21:
        /*0050*/ 	.byte	0x04, 0x36
        /*0052*/ 	.short	(.L_23 - .L_22)
.L_22:
        /*0054*/ 	.word	0x00000008
.L_23:


//--------------------- .nv.info._Z8add_iterPiS_  --------------------------
	.section	.nv.info._Z8add_iterPiS_,"",@"SHT_CUDA_INFO"
	.sectionflags	@""
	.align	4


	//----- nvinfo : EIATTR_CUDA_API_VERSION
	.align		4
        /*0000*/ 	.byte	0x04, 0x37
        /*0002*/ 	.short	(.L_25 - .L_24)
.L_24:
        /*0004*/ 	.word	0x00000082


	//----- nvinfo : EIATTR_KPARAM_INFO
	.align		4
.L_25:
        /*0008*/ 	.byte	0x04, 0x17
        /*000a*/ 	.short	(.L_27 - .L_26)
.L_26:
        /*000c*/ 	.word	0x00000000
        /*0010*/ 	.short	0x0001
        /*0012*/ 	.short	0x0008
        /*0014*/ 	.byte	0x00, 0xf5, 0x21, 0x00


	//----- nvinfo : EIATTR_KPARAM_INFO
	.align		4
.L_27:
        /*0018*/ 	.byte	0x04, 0x17
        /*001a*/ 	.short	(.L_29 - .L_28)
.L_28:
        /*001c*/ 	.word	0x00000000
        /*0020*/ 	.short	0x0000
        /*0022*/ 	.short	0x0000
        /*0024*/ 	.byte	0x00, 0xf5, 0x21, 0x00


	//----- nvinfo : EIATTR_SPARSE_MMA_MASK
	.align		4
.L_29:
        /*0028*/ 	.byte	0x03, 0x50
        /*002a*/ 	.short	0x0000


	//----- nvinfo : EIATTR_MAXREG_COUNT
	.align		4
        /*002c*/ 	.byte	0x03, 0x1b
        /*002e*/ 	.short	0x00ff


	//----- nvinfo : EIATTR_MERCURY_ISA_VERSION
	.align		4
        /*0030*/ 	.byte	0x03, 0x5f
        /*0032*/ 	.short	0x0101


	//----- nvinfo : EIATTR_INT_WARP_WIDE_INSTR_OFFSETS
	.align		4
        /*0034*/ 	.byte	0x04, 0x31
        /*0036*/ 	.short	(.L_31 - .L_30)


	//   ....[0]....
.L_30:
        /*0038*/ 	.word	0x000000a0


	//   ....[1]....
        /*003c*/ 	.word	0x000000c0


	//----- nvinfo : EIATTR_VRC_CTA_INIT_COUNT
	.align		4
.L_31:
        /*0040*/ 	.byte	0x02, 0x4a
	.zero		1
	.zero		1


	//----- nvinfo : EIATTR_EXIT_INSTR_OFFSETS
	.align		4
        /*0044*/ 	.byte	0x04, 0x1c
        /*0046*/ 	.short	(.L_33 - .L_32)


	//   ....[0]....
.L_32:
        /*0048*/ 	.word	0x00000060


	//   ....[1]....
        /*004c*/ 	.word	0x00000110


	//----- nvinfo : EIATTR_CBANK_PARAM_SIZE
	.align		4
.L_33:
        /*0050*/ 	.byte	0x03, 0x19
        /*0052*/ 	.short	0x0010


	//----- nvinfo : EIATTR_PARAM_CBANK
	.align		4
        /*0054*/ 	.byte	0x04, 0x0a
        /*0056*/ 	.short	(.L_35 - .L_34)
	.align		4
.L_34:
        /*0058*/ 	.word	index@(.nv.constant0._Z8add_iterPiS_)
        /*005c*/ 	.short	0x0380
        /*005e*/ 	.short	0x0010


	//----- nvinfo : EIATTR_SW_WAR
	.align		4
.L_35:
        /*0060*/ 	.byte	0x04, 0x36
        /*0062*/ 	.short	(.L_37 - .L_36)
.L_36:
        /*0064*/ 	.word	0x00000008
.L_37:


//--------------------- .nv.callgraph             --------------------------
	.section	.nv.callgraph,"",@"SHT_CUDA_CALLGRAPH"
	.align	4
	.sectionentsize	8
	.align		4
        /*0000*/ 	.word	0x00000000
	.align		4
        /*0004*/ 	.word	0xffffffff
	.align		4
        /*0008*/ 	.word	0x00000000
	.align		4
        /*000c*/ 	.word	0xfffffffe
	.align		4
        /*0010*/ 	.word	0x00000000
	.align		4
        /*0014*/ 	.word	0xfffffffd
	.align		4
        /*0018*/ 	.word	0x00000000
	.align		4
        /*001c*/ 	.word	0xfffffffc


//--------------------- .text._Z10add_directPiS_  --------------------------
	.section	.text._Z10add_directPiS_,"ax",@progbits
	.align	128
        .global         _Z10add_directPiS_
        .type           _Z10add_directPiS_,@function
        .size           _Z10add_directPiS_,(.L_x_2 - _Z10add_directPiS_)
        .other          _Z10add_directPiS_,@"STO_CUDA_ENTRY STV_DEFAULT"
_Z10add_directPiS_:
.text._Z10add_directPiS_:
[----:B------:R-:W-:Y:S01]  /*0000*/  LDC R1, c[0x0][0x37c] ;  /* 0x0000df00ff017b82 */ /* 0x000fe20000000800 */
[----:B------:R-:W-:Y:S05]  /*0010*/  EXIT ;  /* 0x000000000000794d */ /* 0x000fea0003800000 */
.L_x_0:
[----:B------:R-:W-:-:S00]  /*0020*/  BRA `(.L_x_0) ;  /* 0xfffffffc00fc7947 */ /* 0x000fc0000383ffff */
[----:B------:R-:W-:-:S00]  /*0030*/  NOP ;  /* 0x0000000000007918 */ /* 0x000fc00000000000 */
        /* <DEDUP_REMOVED lines=12> */
.L_x_2:


//--------------------- .text._Z8add_iterPiS_     --------------------------
	.section	.text._Z8add_iterPiS_,"ax",@progbits
	.align	128
        .global         _Z8add_iterPiS_
        .type           _Z8add_iterPiS_,@function
        .size           _Z8add_iterPiS_,(.L_x_3 - _Z8add_iterPiS_)
        .other          _Z8add_iterPiS_,@"STO_CUDA_ENTRY STV_DEFAULT"
_Z8add_iterPiS_:
.text._Z8add_iterPiS_:
[----:B------:R-:W-:Y:S01]  /*0000*/  LDC R1, c[0x0][0x37c] ;  /* 0x0000df00ff017b82 */ /* 0x000fe20000000800 */
[----:B------:R-:W0:Y:S01]  /*0010*/  S2R R0, SR_CTAID.X ;  /* 0x0000000000007919 */ /* 0x000e220000002500 */
[----:B------:R-:W0:Y:S01]  /*0020*/  LDCU UR4, c[0x0][0x360] ;  /* 0x00006c00ff0477ac */ /* 0x000e220008000800 */
[----:B------:R-:W0:Y:S02]  /*0030*/  S2R R3, SR_TID.X ;  /* 0x0000000000037919 */ /* 0x000e240000002100 */
[----:B0-----:R-:W-:-:S05]  /*0040*/  IMAD R0, R0, UR4, R3 ;  /* 0x0000000400007c24 */ /* 0x001fca000f8e0203 */
[----:B------:R-:W-:-:S13]  /*0050*/  ISETP.GT.AND P0, PT, R0, 0x3ff, PT ;  /* 0x000003ff0000780c */ /* 0x000fda0003f04270 */
[----:B------:R-:W-:Y:S05]  /*0060*/  @P0 EXIT ;  /* 0x000000000000094d */ /* 0x000fea0003800000 */
[----:B------:R-:W0:Y:S01]  /*0070*/  S2R R4, SR_LANEID ;  /* 0x0000000000047919 */ /* 0x000e220000000000 */
[----:B------:R-:W-:Y:S01]  /*0080*/  VIADD R0, R0, 0x1 ;  /* 0x0000000100007836 */ /* 0x000fe20000000000 */
[----:B------:R-:W1:Y:S01]  /*0090*/  LDC.64 R2, c[0x0][0x388] ;  /* 0x0000e200ff027b82 */ /* 0x000e620000000a00 */
[----:B------:R-:W-:Y:S01]  /*00a0*/  VOTEU.ANY UR4, UPT, PT ;  /* 0x0000000000047886 */ /* 0x000fe200038e0100 */
[----:B------:R-:W1:Y:S06]  /*00b0*/  LDCU.64 UR6, c[0x0][0x358] ;  /* 0x00006b00ff0677ac */ /* 0x000e6c0008000a00 */
[----:B------:R-:W2:Y:S01]  /*00c0*/  REDUX.SUM UR5, R0 ;  /* 0x00000000000573c4 */ /* 0x000ea2000000c000 */
[----:B------:R-:W-:Y:S01]  /*00d0*/  UFLO.U32 UR4, UR4 ;  /* 0x00000004000472bd */ /* 0x000fe200080e0000 */
[----:B--2---:R-:W-:-:S05]  /*00e0*/  MOV R5, UR5 ;  /* 0x0000000500057c02 */ /* 0x004fca0008000f00 */
[----:B0-----:R-:W-:-:S13]  /*00f0*/  ISETP.EQ.U32.AND P0, PT, R4, UR4, PT ;  /* 0x0000000404007c0c */ /* 0x001fda000bf02070 */
[----:B-1----:R-:W-:Y:S01]  /*0100*/  @P0 REDG.E.ADD.STRONG.GPU desc[UR6][R2.64], R5 ;  /* 0x000000050200098e */ /* 0x002fe2000c12e106 */
[----:B------:R-:W-:Y:S05]  /*0110*/  EXIT ;  /* 0x000000000000794d */ /* 0x000fea0003800000 */
.L_x_1:
        /* <DEDUP_REMOVED lines=14> */
.L_x_3:


//--------------------- .nv.shared.reserved.0     --------------------------
	.section	.nv.shared.reserved.0,"aw",@nobits
	.weak		__nv_reservedSMEM_offset_0_alias
	.size		__nv_reservedSMEM_offset_0_alias, 0, 64
	.other		__nv_reservedSMEM_offset_0_alias,@"STO_CUDA_RESERVED_SHARED STV_DEFAULT"
__nv_reservedSMEM_offset_0_alias:
	.zero		0
	.zero		64


//--------------------- .nv.constant0._Z10add_directPiS_ --------------------------
	.section	.nv.constant0._Z10add_directPiS_,"a",@progbits
	.sectionflags	@""
	.align	4
.nv.constant0._Z10add_directPiS_:
	.zero		912


//--------------------- .nv.constant0._Z8add_iterPiS_ --------------------------
	.section	.nv.constant0._Z8add_iterPiS_,"a",@progbits
	.sectionflags	@""
	.align	4
.nv.constant0._Z8add_iterPiS_:
	.zero		912


//--------------------- SYMBOLS --------------------------

	.type		.nv.reservedSmem.offset0,@object
	.size		.nv.reservedSmem.offset0,0x4
